	.headerflags	@"EF_CUDA_TEXMODE_UNIFIED EF_CUDA_64BIT_ADDRESS EF_CUDA_ACCELERATORS EF_CUDA_SM90 EF_CUDA_VIRTUAL_SM(EF_CUDA_SM90)"
	.elftype	@"ET_EXEC"


//--------------------- .nv.info                  --------------------------
	.section	.nv.info,"",@"SHT_CUDA_INFO"
	.align	4


	//----- nvinfo : EIATTR_REGCOUNT
	.align		4
        /*0000*/ 	.byte	0x04, 0x2f
        /*0002*/ 	.short	(.L_1 - .L_0)
	.align		4
.L_0:
        /*0004*/ 	.word	index@(triton_poi_fused_add_convolution_mul_6)
        /*0008*/ 	.word	0x00000010


	//----- nvinfo : EIATTR_MIN_STACK_SIZE
	.align		4
.L_1:
        /*000c*/ 	.byte	0x04, 0x12
        /*000e*/ 	.short	(.L_3 - .L_2)
	.align		4
.L_2:
        /*0010*/ 	.word	index@(triton_poi_fused_add_convolution_mul_6)
        /*0014*/ 	.word	0x00000000


	//----- nvinfo : EIATTR_FRAME_SIZE
	.align		4
.L_3:
        /*0018*/ 	.byte	0x04, 0x11
        /*001a*/ 	.short	(.L_5 - .L_4)
	.align		4
.L_4:
        /*001c*/ 	.word	index@(triton_poi_fused_add_convolution_mul_6)
        /*0020*/ 	.word	0x00000000


	//----- nvinfo : EIATTR_MIN_STACK_SIZE
	.align		4
.L_5:
        /*0024*/ 	.byte	0x04, 0x12
        /*0026*/ 	.short	(.L_7 - .L_6)
	.align		4
.L_6:
        /*0028*/ 	.word	index@(triton_poi_fused_add_convolution_mul_6)
        /*002c*/ 	.word	0x00000000
.L_7:


//--------------------- .nv.info.triton_poi_fused_add_convolution_mul_6 --------------------------
	.section	.nv.info.triton_poi_fused_add_convolution_mul_6,"",@"SHT_CUDA_INFO"
	.sectionflags	@""
	.align	4


	//----- nvinfo : EIATTR_CUDA_API_VERSION
	.align		4
        /*0000*/ 	.byte	0x04, 0x37
        /*0002*/ 	.short	(.L_9 - .L_8)
.L_8:
        /*0004*/ 	.word	0x0000007c


	//----- nvinfo : EIATTR_KPARAM_INFO
	.align		4
.L_9:
        /*0008*/ 	.byte	0x04, 0x17
        /*000a*/ 	.short	(.L_11 - .L_10)
.L_10:
        /*000c*/ 	.word	0x00000000
        /*0010*/ 	.short	0x0004
        /*0012*/ 	.short	0x0020
        /*0014*/ 	.byte	0x00, 0xf0, 0x11, 0x00


	//----- nvinfo : EIATTR_KPARAM_INFO
	.align		4
.L_11:
        /*0018*/ 	.byte	0x04, 0x17
        /*001a*/ 	.short	(.L_13 - .L_12)
.L_12:
        /*001c*/ 	.word	0x00000000
        /*0020*/ 	.short	0x0003
        /*0022*/ 	.short	0x0018
        /*0024*/ 	.byte	0x00, 0xf4, 0x21, 0x00


	//----- nvinfo : EIATTR_KPARAM_INFO
	.align		4
.L_13:
        /*0028*/ 	.byte	0x04, 0x17
        /*002a*/ 	.short	(.L_15 - .L_14)
.L_14:
        /*002c*/ 	.word	0x00000000
        /*0030*/ 	.short	0x0002
        /*0032*/ 	.short	0x0010
        /*0034*/ 	.byte	0x00, 0xf4, 0x21, 0x00


	//----- nvinfo : EIATTR_KPARAM_INFO
	.align		4
.L_15:
        /*0038*/ 	.byte	0x04, 0x17
        /*003a*/ 	.short	(.L_17 - .L_16)
.L_16:
        /*003c*/ 	.word	0x00000000
        /*0040*/ 	.short	0x0001
        /*0042*/ 	.short	0x0008
        /*0044*/ 	.byte	0x00, 0xf4, 0x21, 0x00


	//----- nvinfo : EIATTR_KPARAM_INFO
	.align		4
.L_17:
        /*0048*/ 	.byte	0x04, 0x17
        /*004a*/ 	.short	(.L_19 - .L_18)
.L_18:
        /*004c*/ 	.word	0x00000000
        /*0050*/ 	.short	0x0000
        /*0052*/ 	.short	0x0000
        /*0054*/ 	.byte	0x00, 0xf4, 0x21, 0x00


	//----- nvinfo : EIATTR_SPARSE_MMA_MASK
	.align		4
.L_19:
        /*0058*/ 	.byte	0x03, 0x50
        /*005a*/ 	.short	0x0000


	//----- nvinfo : EIATTR_MAXREG_COUNT
	.align		4
        /*005c*/ 	.byte	0x03, 0x1b
        /*005e*/ 	.short	0x00ff


	//----- nvinfo : EIATTR_EXIT_INSTR_OFFSETS
	.align		4
        /*0060*/ 	.byte	0x04, 0x1c
        /*0062*/ 	.short	(.L_21 - .L_20)


	//   ....[0]....
.L_20:
        /*0064*/ 	.word	0x00000210


	//----- nvinfo : EIATTR_REQNTID
	.align		4
.L_21:
        /*0068*/ 	.byte	0x04, 0x10
        /*006a*/ 	.short	(.L_23 - .L_22)
.L_22:
        /*006c*/ 	.word	0x00000100
        /*0070*/ 	.word	0x00000001
        /*0074*/ 	.word	0x00000001


	//----- nvinfo : EIATTR_CBANK_PARAM_SIZE
	.align		4
.L_23:
        /*0078*/ 	.byte	0x03, 0x19
        /*007a*/ 	.short	0x0024


	//----- nvinfo : EIATTR_PARAM_CBANK
	.align		4
        /*007c*/ 	.byte	0x04, 0x0a
        /*007e*/ 	.short	(.L_25 - .L_24)
	.align		4
.L_24:
        /*0080*/ 	.word	index@(.nv.constant0.triton_poi_fused_add_convolution_mul_6)
        /*0084*/ 	.short	0x0210
        /*0086*/ 	.short	0x0024


	//----- nvinfo : EIATTR_SW_WAR
	.align		4
.L_25:
        /*0088*/ 	.byte	0x04, 0x36
        /*008a*/ 	.short	(.L_27 - .L_26)
.L_26:
        /*008c*/ 	.word	0x00000008
.L_27:


//--------------------- .nv.callgraph             --------------------------
	.section	.nv.callgraph,"",@"SHT_CUDA_CALLGRAPH"
	.align	4
	.sectionentsize	8
	.align		4
        /*0000*/ 	.word	0x00000000
	.align		4
        /*0004*/ 	.word	0xffffffff
	.align		4
        /*0008*/ 	.word	0x00000000
	.align		4
        /*000c*/ 	.word	0xfffffffe
	.align		4
        /*0010*/ 	.word	0x00000000
	.align		4
        /*0014*/ 	.word	0xfffffffd
	.align		4
        /*0018*/ 	.word	0x00000000
	.align		4
        /*001c*/ 	.word	0xfffffffc


//--------------------- .text.triton_poi_fused_add_convolution_mul_6 --------------------------
	.section	.text.triton_poi_fused_add_convolution_mul_6,"ax",@progbits
	.align	128
        .global         triton_poi_fused_add_convolution_mul_6
        .type           triton_poi_fused_add_convolution_mul_6,@function
        .size           triton_poi_fused_add_convolution_mul_6,(.L_x_1 - triton_poi_fused_add_convolution_mul_6)
        .other          triton_poi_fused_add_convolution_mul_6,@"STO_CUDA_ENTRY STV_DEFAULT"
triton_poi_fused_add_convolution_mul_6:
.text.triton_poi_fused_add_convolution_mul_6:
[----:B------:R-:W-:Y:S01]  /*0000*/  LDC R1, c[0x0][0x28] ;  /* 0x00000a00ff017b82 */ /* 0x000fe20000000800 */
[----:B------:R-:W1:Y:S07]  /*0010*/  S2R R0, SR_TID.X ;  /* 0x0000000000007919 */ /* 0x000e6e0000002100 */
[----:B------:R-:W2:Y:S01]  /*0020*/  LDC.64 R4, c[0x0][0x218] ;  /* 0x00008600ff047b82 */ /* 0x000ea20000000a00 */
[----:B------:R-:W-:Y:S01]  /*0030*/  ULDC.64 UR4, c[0x0][0x208] ;  /* 0x0000820000047ab9 */ /* 0x000fe20000000a00 */
[----:B------:R-:W3:Y:S06]  /*0040*/  S2R R11, SR_CTAID.X ;  /* 0x00000000000b7919 */ /* 0x000eec0000002500 */
[----:B------:R-:W4:Y:S08]  /*0050*/  LDC.64 R2, c[0x0][0x210] ;  /* 0x00008400ff027b82 */ /* 0x000f300000000a00 */
[----:B------:R-:W5:Y:S01]  /*0060*/  LDC.64 R8, c[0x0][0x228] ;  /* 0x00008a00ff087b82 */ /* 0x000f620000000a00 */
[----:B-1----:R-:W-:-:S02]  /*0070*/  SHF.L.U32 R0, R0, 0x1, RZ ;  /* 0x0000000100007819 */ /* 0x002fc400000006ff */
[----:B---3--:R-:W-:Y:S02]  /*0080*/  SHF.R.S32.HI R6, RZ, 0x16, R11 ;  /* 0x00000016ff067819 */ /* 0x008fe4000001140b */
[----:B------:R-:W-:Y:S02]  /*0090*/  LOP3.LUT R0, R0, 0x1fe, RZ, 0xc0, !PT ;  /* 0x000001fe00007812 */ /* 0x000fe400078ec0ff */
[----:B------:R-:W-:Y:S02]  /*00a0*/  SGXT R6, R6, 0x1 ;  /* 0x000000010606781a */ /* 0x000fe40000000200 */
[----:B------:R-:W-:-:S04]  /*00b0*/  LEA R11, R11, R0, 0x9 ;  /* 0x000000000b0b7211 */ /* 0x000fc800078e48ff */
[----:B------:R-:W-:Y:S01]  /*00c0*/  LEA.HI R0, R6, R11, RZ, 0xc ;  /* 0x0000000b06007211 */ /* 0x000fe200078f60ff */
[----:B----4-:R-:W-:Y:S01]  /*00d0*/  IMAD.WIDE R2, R11, 0x4, R2 ;  /* 0x000000040b027825 */ /* 0x010fe200078e0202 */
[----:B------:R-:W1:Y:S02]  /*00e0*/  LDC.64 R6, c[0x0][0x220] ;  /* 0x00008800ff067b82 */ /* 0x000e640000000a00 */
[----:B------:R-:W-:-:S04]  /*00f0*/  SHF.R.S32.HI R0, RZ, 0xc, R0 ;  /* 0x0000000cff007819 */ /* 0x000fc80000011400 */
[----:B------:R-:W-:-:S04]  /*0100*/  LEA.HI R10, R0, R0, RZ, 0x6 ;  /* 0x00000000000a7211 */ /* 0x000fc800078f30ff */
[----:B------:R-:W-:-:S04]  /*0110*/  LOP3.LUT R13, R10, 0xffffffc0, RZ, 0xc0, !PT ;  /* 0xffffffc00a0d7812 */ /* 0x000fc800078ec0ff */
[----:B------:R-:W-:-:S05]  /*0120*/  IADD3 R13, R0, -R13, RZ ;  /* 0x8000000d000d7210 */ /* 0x000fca0007ffe0ff */
[----:B--2---:R-:W-:Y:S02]  /*0130*/  IMAD.WIDE R4, R13, 0x4, R4 ;  /* 0x000000040d047825 */ /* 0x004fe400078e0204 */
[----:B------:R-:W2:Y:S02]  /*0140*/  LDG.E.64 R12, desc[UR4][R2.64] ;  /* 0x00000004020c7981 */ /* 0x000ea4000c1e1b00 */
[C---:B-1----:R-:W-:Y:S02]  /*0150*/  IMAD.WIDE R6, R11.reuse, 0x4, R6 ;  /* 0x000000040b067825 */ /* 0x042fe400078e0206 */
[----:B------:R-:W2:Y:S02]  /*0160*/  LDG.E.EL R4, desc[UR4][R4.64] ;  /* 0x0000000404047981 */ /* 0x000ea4000c2e1900 */
[----:B-----5:R-:W-:Y:S02]  /*0170*/  IMAD.WIDE R8, R11, 0x4, R8 ;  /* 0x000000040b087825 */ /* 0x020fe400078e0208 */
[----:B------:R-:W3:Y:S04]  /*0180*/  LDG.E.64 R6, desc[UR4][R6.64] ;  /* 0x0000000406067981 */ /* 0x000ee8000c1e1b00 */
[----:B------:R-:W4:Y:S01]  /*0190*/  LDG.E.64 R8, desc[UR4][R8.64] ;  /* 0x0000000408087981 */ /* 0x000f22000c1e1b00 */
[--C-:B--2---:R-:W-:Y:S01]  /*01a0*/  FADD R11, R12, R4.reuse ;  /* 0x000000040c0b7221 */ /* 0x104fe20000000000 */
[----:B------:R-:W-:-:S03]  /*01b0*/  FADD R0, R13, R4 ;  /* 0x000000040d007221 */ /* 0x000fc60000000000 */
[----:B---3--:R-:W-:Y:S01]  /*01c0*/  FFMA R11, R11, 0.20000000298023223877, R6 ;  /* 0x3e4ccccd0b0b7823 */ /* 0x008fe20000000006 */
[----:B------:R-:W-:-:S03]  /*01d0*/  FFMA R0, R0, 0.20000000298023223877, R7 ;  /* 0x3e4ccccd00007823 */ /* 0x000fc60000000007 */
[----:B----4-:R-:W-:Y:S01]  /*01e0*/  FFMA R10, R11, 0.20000000298023223877, R8 ;  /* 0x3e4ccccd0b0a7823 */ /* 0x010fe20000000008 */
[----:B------:R-:W-:-:S05]  /*01f0*/  FFMA R11, R0, 0.20000000298023223877, R9 ;  /* 0x3e4ccccd000b7823 */ /* 0x000fca0000000009 */
[----:B------:R-:W-:Y:S01]  /*0200*/  STG.E.64 desc[UR4][R2.64], R10 ;  /* 0x0000000a02007986 */ /* 0x000fe2000c101b04 */
[----:B------:R-:W-:Y:S05]  /*0210*/  EXIT ;  /* 0x000000000000794d */ /* 0x000fea0003800000 */
.L_x_0:
[----:B------:R-:W-:-:S00]  /*0220*/  BRA `(.L_x_0) ;  /* 0xfffffffc00fc7947 */ /* 0x000fc0000383ffff */
[----:B------:R-:W-:-:S00]  /*0230*/  NOP ;  /* 0x0000000000007918 */ /* 0x000fc00000000000 */
        /* <DEDUP_REMOVED lines=12> */
.L_x_1:


//--------------------- .nv.constant0.triton_poi_fused_add_convolution_mul_6 --------------------------
	.section	.nv.constant0.triton_poi_fused_add_convolution_mul_6,"a",@progbits
	.sectionflags	@""
	.align	4
.nv.constant0.triton_poi_fused_add_convolution_mul_6:
	.zero		564
